//
// Generated by NVIDIA NVVM Compiler
//
// Compiler Build ID: CL-36424714
// Cuda compilation tools, release 13.0, V13.0.88
// Based on NVVM 20.0.0
//

.version 9.0
.target sm_100
.address_size 64

	// .globl	incrementInt
.extern .func  (.param .b32 func_retval0) vprintf
(
	.param .b64 vprintf_param_0,
	.param .b64 vprintf_param_1
)
;
.global .align 1 .b8 $str[17] = {67, 97, 108, 108, 105, 110, 103, 32, 71, 80, 85, 32, 37, 100, 46, 10};

.visible .entry incrementInt(
	.param .u64 .ptr .align 1 incrementInt_param_0
)
{
	.local .align 8 .b8 	__local_depot0[8];
	.reg .b64 	%SP;
	.reg .b64 	%SPL;
	.reg .b32 	%r<8>;
	.reg .b64 	%rd<7>;

	mov.u64 	%SPL, __local_depot0;
	cvta.local.u64 	%SP, %SPL;
	ld.param.u64 	%rd1, [incrementInt_param_0];
	cvta.to.global.u64 	%rd2, %rd1;
	add.u64 	%rd3, %SP, 0;
	add.u64 	%rd4, %SPL, 0;
	ld.global.u32 	%r1, [%rd2];
	st.local.u32 	[%rd4], %r1;
	mov.u64 	%rd5, $str;
	cvta.global.u64 	%rd6, %rd5;
	{ // callseq 0, 0
	.param .b64 param0;
	st.param.b64 	[param0], %rd6;
	.param .b64 param1;
	st.param.b64 	[param1], %rd3;
	.param .b32 retval0;
	call.uni (retval0), 
	vprintf, 
	(
	param0, 
	param1
	);
	ld.param.b32 	%r2, [retval0];
	} // callseq 0
	ld.global.u32 	%r4, [%rd2];
	add.s32 	%r5, %r4, 1;
	st.global.u32 	[%rd2], %r5;
	st.local.u32 	[%rd4], %r5;
	{ // callseq 1, 0
	.param .b64 param0;
	st.param.b64 	[param0], %rd6;
	.param .b64 param1;
	st.param.b64 	[param1], %rd3;
	.param .b32 retval0;
	call.uni (retval0), 
	vprintf, 
	(
	param0, 
	param1
	);
	ld.param.b32 	%r6, [retval0];
	} // callseq 1
	ret;

}
	// .globl	vectorAdd
.visible .entry vectorAdd(
	.param .u64 .ptr .align 1 vectorAdd_param_0,
	.param .u64 .ptr .align 1 vectorAdd_param_1,
	.param .u64 .ptr .align 1 vectorAdd_param_2,
	.param .u32 vectorAdd_param_3
)
{
	.reg .pred 	%p<2>;
	.reg .b32 	%r<6>;
	.reg .b32 	%f<4>;
	.reg .b64 	%rd<11>;

	ld.param.u64 	%rd1, [vectorAdd_param_0];
	ld.param.u64 	%rd2, [vectorAdd_param_1];
	ld.param.u64 	%rd3, [vectorAdd_param_2];
	ld.param.u32 	%r2, [vectorAdd_param_3];
	mov.u32 	%r3, %ntid.x;
	mov.u32 	%r4, %ctaid.x;
	mov.u32 	%r5, %tid.x;
	mad.lo.s32 	%r1, %r3, %r4, %r5;
	setp.ge.s32 	%p1, %r1, %r2;
	@%p1 bra 	$L__BB1_2;
	cvta.to.global.u64 	%rd4, %rd1;
	cvta.to.global.u64 	%rd5, %rd2;
	cvta.to.global.u64 	%rd6, %rd3;
	mul.wide.s32 	%rd7, %r1, 4;
	add.s64 	%rd8, %rd4, %rd7;
	ld.global.f32 	%f1, [%rd8];
	add.s64 	%rd9, %rd5, %rd7;
	ld.global.f32 	%f2, [%rd9];
	add.f32 	%f3, %f1, %f2;
	add.s64 	%rd10, %rd6, %rd7;
	st.global.f32 	[%rd10], %f3;
$L__BB1_2:
	ret;

}


// ===== COMPILED SASS (sm_100) =====

	.target	sm_100

	.elftype	@"ET_EXEC"


//--------------------- .note.nv.tkinfo           --------------------------
	.section	.note.nv.tkinfo,"",@"SHT_NOTE"
	.sectionflags	@"SHF_NOTE_NV_TKINFO"
	.tkinfo
        /*0018*/ 	.word	0x00000002
        /*0030*/ 	.string	""
        /*0030*/ 	.string	"ptxas"
        /*0030*/ 	.string	"Cuda compilation tools, release 13.0, V13.0.88"
        /*0030*/ 	.string	"Build cuda_13.0.r13.0/compiler.36424714_0"
        /*0030*/ 	.string	"-arch sm_100 -m 64 "



//--------------------- .note.nv.cuinfo           --------------------------
	.section	.note.nv.cuinfo,"",@"SHT_NOTE"
	.sectionflags	@"SHF_NOTE_NV_CUINFO"
        /*0018*/ 	.short	0x0002
        /*001a*/ 	.short	0x0064
        /*001c*/ 	.short	0x0082
	.zero		2


//--------------------- .nv.info                  --------------------------
	.section	.nv.info,"",@"SHT_CUDA_INFO"
	.align	4


	//----- nvinfo : EIATTR_REGCOUNT
	.align		4
        /*0000*/ 	.byte	0x04, 0x2f
        /*0002*/ 	.short	(.L_2 - .L_1)
	.align		4
.L_1:
        /*0004*/ 	.word	index@(incrementInt)
        /*0008*/ 	.word	0x00000018


	//----- nvinfo : EIATTR_FRAME_SIZE
	.align		4
.L_2:
        /*000c*/ 	.byte	0x04, 0x11
        /*000e*/ 	.short	(.L_4 - .L_3)
	.align		4
.L_3:
        /*0010*/ 	.word	index@(incrementInt)
        /*0014*/ 	.word	0x00000008


	//----- nvinfo : EIATTR_REGCOUNT
	.align		4
.L_4:
        /*0018*/ 	.byte	0x04, 0x2f
        /*001a*/ 	.short	(.L_6 - .L_5)
	.align		4
.L_5:
        /*001c*/ 	.word	index@(vectorAdd)
        /*0020*/ 	.word	0x0000000c


	//----- nvinfo : EIATTR_FRAME_SIZE
	.align		4
.L_6:
        /*0024*/ 	.byte	0x04, 0x11
        /*0026*/ 	.short	(.L_8 - .L_7)
	.align		4
.L_7:
        /*0028*/ 	.word	index@(vectorAdd)
        /*002c*/ 	.word	0x00000000


	//----- nvinfo : EIATTR_MIN_STACK_SIZE
	.align		4
.L_8:
        /*0030*/ 	.byte	0x04, 0x12
        /*0032*/ 	.short	(.L_10 - .L_9)
	.align		4
.L_9:
        /*0034*/ 	.word	index@(vectorAdd)
        /*0038*/ 	.word	0x00000000


	//----- nvinfo : EIATTR_MIN_STACK_SIZE
	.align		4
.L_10:
        /*003c*/ 	.byte	0x04, 0x12
        /*003e*/ 	.short	(.L_12 - .L_11)
	.align		4
.L_11:
        /*0040*/ 	.word	index@(incrementInt)
        /*0044*/ 	.word	0x00000008
.L_12:


//--------------------- .nv.compat                --------------------------
	.section	.nv.compat,"",@"SHT_CUDA_COMPAT_INFO"
	.align	4
        /*0000*/ 	.byte	0x02, 0x09, 0x00, 0x00, 0x02, 0x02, 0x01, 0x00, 0x02, 0x05, 0x05, 0x00, 0x03, 0x07, 0x01, 0x01
        /*0010*/ 	.byte	0x02, 0x03, 0x00, 0x00, 0x02, 0x06, 0x01, 0x00, 0x04, 0x0b, 0x08, 0x00, 0x09, 0x00, 0x00, 0x00
        /*0020*/ 	.byte	0x00, 0x00, 0x00, 0x00


//--------------------- .nv.info.vectorAdd        --------------------------
	.section	.nv.info.vectorAdd,"",@"SHT_CUDA_INFO"
	.sectionflags	@""
	.align	4


	//----- nvinfo : EIATTR_CUDA_API_VERSION
	.align		4
        /*0000*/ 	.byte	0x04, 0x37
        /*0002*/ 	.short	(.L_14 - .L_13)
.L_13:
        /*0004*/ 	.word	0x00000082


	//----- nvinfo : EIATTR_KPARAM_INFO
	.align		4
.L_14:
        /*0008*/ 	.byte	0x04, 0x17
        /*000a*/ 	.short	(.L_16 - .L_15)
.L_15:
        /*000c*/ 	.word	0x00000000
        /*0010*/ 	.short	0x0003
        /*0012*/ 	.short	0x0018
        /*0014*/ 	.byte	0x00, 0xf0, 0x11, 0x00


	//----- nvinfo : EIATTR_KPARAM_INFO
	.align		4
.L_16:
        /*0018*/ 	.byte	0x04, 0x17
        /*001a*/ 	.short	(.L_18 - .L_17)
.L_17:
        /*001c*/ 	.word	0x00000000
        /*0020*/ 	.short	0x0002
        /*0022*/ 	.short	0x0010
        /*0024*/ 	.byte	0x00, 0xf5, 0x21, 0x00


	//----- nvinfo : EIATTR_KPARAM_INFO
	.align		4
.L_18:
        /*0028*/ 	.byte	0x04, 0x17
        /*002a*/ 	.short	(.L_20 - .L_19)
.L_19:
        /*002c*/ 	.word	0x00000000
        /*0030*/ 	.short	0x0001
        /*0032*/ 	.short	0x0008
        /*0034*/ 	.byte	0x00, 0xf5, 0x21, 0x00


	//----- nvinfo : EIATTR_KPARAM_INFO
	.align		4
.L_20:
        /*0038*/ 	.byte	0x04, 0x17
        /*003a*/ 	.short	(.L_22 - .L_21)
.L_21:
        /*003c*/ 	.word	0x00000000
        /*0040*/ 	.short	0x0000
        /*0042*/ 	.short	0x0000
        /*0044*/ 	.byte	0x00, 0xf5, 0x21, 0x00


	//----- nvinfo : EIATTR_SPARSE_MMA_MASK
	.align		4
.L_22:
        /*0048*/ 	.byte	0x03, 0x50
        /*004a*/ 	.short	0x0000


	//----- nvinfo : EIATTR_MAXREG_COUNT
	.align		4
        /*004c*/ 	.byte	0x03, 0x1b
        /*004e*/ 	.short	0x00ff


	//----- nvinfo : EIATTR_MERCURY_ISA_VERSION
	.align		4
        /*0050*/ 	.byte	0x03, 0x5f
        /*0052*/ 	.short	0x0101


	//----- nvinfo : EIATTR_VRC_CTA_INIT_COUNT
	.align		4
        /*0054*/ 	.byte	0x02, 0x4a
	.zero		1
	.zero		1


	//----- nvinfo : EIATTR_EXIT_INSTR_OFFSETS
	.align		4
        /*0058*/ 	.byte	0x04, 0x1c
        /*005a*/ 	.short	(.L_24 - .L_23)


	//   ....[0]....
.L_23:
        /*005c*/ 	.word	0x00000070


	//   ....[1]....
        /*0060*/ 	.word	0x00000130


	//----- nvinfo : EIATTR_CBANK_PARAM_SIZE
	.align		4
.L_24:
        /*0064*/ 	.byte	0x03, 0x19
        /*0066*/ 	.short	0x001c


	//----- nvinfo : EIATTR_PARAM_CBANK
	.align		4
        /*0068*/ 	.byte	0x04, 0x0a
        /*006a*/ 	.short	(.L_26 - .L_25)
	.align		4
.L_25:
        /*006c*/ 	.word	index@(.nv.constant0.vectorAdd)
        /*0070*/ 	.short	0x0380
        /*0072*/ 	.short	0x001c


	//----- nvinfo : EIATTR_SW_WAR
	.align		4
.L_26:
        /*0074*/ 	.byte	0x04, 0x36
        /*0076*/ 	.short	(.L_28 - .L_27)
.L_27:
        /*0078*/ 	.word	0x00000008
.L_28:


//--------------------- .nv.info.incrementInt     --------------------------
	.section	.nv.info.incrementInt,"",@"SHT_CUDA_INFO"
	.sectionflags	@""
	.align	4


	//----- nvinfo : EIATTR_CUDA_API_VERSION
	.align		4
        /*0000*/ 	.byte	0x04, 0x37
        /*0002*/ 	.short	(.L_30 - .L_29)
.L_29:
        /*0004*/ 	.word	0x00000082


	//----- nvinfo : EIATTR_KPARAM_INFO
	.align		4
.L_30:
        /*0008*/ 	.byte	0x04, 0x17
        /*000a*/ 	.short	(.L_32 - .L_31)
.L_31:
        /*000c*/ 	.word	0x00000000
        /*0010*/ 	.short	0x0000
        /*0012*/ 	.short	0x0000
        /*0014*/ 	.byte	0x00, 0xf5, 0x21, 0x00


	//----- nvinfo : EIATTR_SPARSE_MMA_MASK
	.align		4
.L_32:
        /*0018*/ 	.byte	0x03, 0x50
        /*001a*/ 	.short	0x0000


	//----- nvinfo : EIATTR_MAXREG_COUNT
	.align		4
        /*001c*/ 	.byte	0x03, 0x1b
        /*001e*/ 	.short	0x00ff


	//----- nvinfo : EIATTR_EXTERNS
	.align		4
        /*0020*/ 	.byte	0x04, 0x0f
        /*0022*/ 	.short	(.L_34 - .L_33)


	//   ....[0]....
	.align		4
.L_33:
        /*0024*/ 	.word	index@(vprintf)


	//----- nvinfo : EIATTR_MERCURY_ISA_VERSION
	.align		4
.L_34:
        /*0028*/ 	.byte	0x03, 0x5f
        /*002a*/ 	.short	0x0101


	//----- nvinfo : EIATTR_VRC_CTA_INIT_COUNT
	.align		4
        /*002c*/ 	.byte	0x02, 0x4a
	.zero		1
	.zero		1


	//----- nvinfo : EIATTR_SYSCALL_OFFSETS
	.align		4
        /*0030*/ 	.byte	0x04, 0x46
        /*0032*/ 	.short	(.L_36 - .L_35)


	//   ....[0]....
.L_35:
        /*0034*/ 	.word	0x00000120


	//   ....[1]....
        /*0038*/ 	.word	0x000001f0


	//----- nvinfo : EIATTR_EXIT_INSTR_OFFSETS
	.align		4
.L_36:
        /*003c*/ 	.byte	0x04, 0x1c
        /*003e*/ 	.short	(.L_38 - .L_37)


	//   ....[0]....
.L_37:
        /*0040*/ 	.word	0x00000200


	//----- nvinfo : EIATTR_CBANK_PARAM_SIZE
	.align		4
.L_38:
        /*0044*/ 	.byte	0x03, 0x19
        /*0046*/ 	.short	0x0008


	//----- nvinfo : EIATTR_PARAM_CBANK
	.align		4
        /*0048*/ 	.byte	0x04, 0x0a
        /*004a*/ 	.short	(.L_40 - .L_39)
	.align		4
.L_39:
        /*004c*/ 	.word	index@(.nv.constant0.incrementInt)
        /*0050*/ 	.short	0x0380
        /*0052*/ 	.short	0x0008


	//----- nvinfo : EIATTR_SW_WAR
	.align		4
.L_40:
        /*0054*/ 	.byte	0x04, 0x36
        /*0056*/ 	.short	(.L_42 - .L_41)
.L_41:
        /*0058*/ 	.word	0x00000008
.L_42:


//--------------------- .nv.callgraph             --------------------------
	.section	.nv.callgraph,"",@"SHT_CUDA_CALLGRAPH"
	.align	4
	.sectionentsize	8
	.align		4
        /*0000*/ 	.word	0x00000000
	.align		4
        /*0004*/ 	.word	0xffffffff
	.align		4
        /*0008*/ 	.word	index@(incrementInt)
	.align		4
        /*000c*/ 	.word	index@(vprintf)
	.align		4
        /*0010*/ 	.word	0x00000000
	.align		4
        /*0014*/ 	.word	0xfffffffe
	.align		4
        /*0018*/ 	.word	0x00000000
	.align		4
        /*001c*/ 	.word	0xfffffffd
	.align		4
        /*0020*/ 	.word	0x00000000
	.align		4
        /*0024*/ 	.word	0xfffffffc


//--------------------- .nv.constant4             --------------------------
	.section	.nv.constant4,"a",@progbits
	.align	8
	.align		8
.nv.constant4:
        /*0000*/ 	.dword	$str
	.align		8
        /*0008*/ 	.dword	vprintf


//--------------------- .text.vectorAdd           --------------------------
	.section	.text.vectorAdd,"ax",@progbits
	.align	128
        .global         vectorAdd
        .type           vectorAdd,@function
        .size           vectorAdd,(.L_x_4 - vectorAdd)
        .other          vectorAdd,@"STO_CUDA_ENTRY STV_DEFAULT"
vectorAdd:
.text.vectorAdd:
[----:B------:R-:W-:Y:S01]  /*0000*/  LDC R1, c[0x0][0x37c] ;  /* 0x0000df00ff017b82 */ /* 0x000fe20000000800 */
[----:B------:R-:W0:Y:S01]  /*0010*/  S2R R9, SR_CTAID.X ;  /* 0x0000000000097919 */ /* 0x000e220000002500 */
[----:B------:R-:W0:Y:S01]  /*0020*/  LDCU UR4, c[0x0][0x360] ;  /* 0x00006c00ff0477ac */ /* 0x000e220008000800 */
[----:B------:R-:W0:Y:S01]  /*0030*/  S2R R0, SR_TID.X ;  /* 0x0000000000007919 */ /* 0x000e220000002100 */
[----:B------:R-:W1:Y:S01]  /*0040*/  LDCU UR5, c[0x0][0x398] ;  /* 0x00007300ff0577ac */ /* 0x000e620008000800 */
[----:B0-----:R-:W-:-:S05]  /*0050*/  IMAD R9, R9, UR4, R0 ;  /* 0x0000000409097c24 */ /* 0x001fca000f8e0200 */
[----:B-1----:R-:W-:-:S13]  /*0060*/  ISETP.GE.AND P0, PT, R9, UR5, PT ;  /* 0x0000000509007c0c */ /* 0x002fda000bf06270 */
[----:B------:R-:W-:Y:S05]  /*0070*/  @P0 EXIT ;  /* 0x000000000000094d */ /* 0x000fea0003800000 */
[----:B------:R-:W0:Y:S01]  /*0080*/  LDC.64 R2, c[0x0][0x380] ;  /* 0x0000e000ff027b82 */ /* 0x000e220000000a00 */
[----:B------:R-:W1:Y:S07]  /*0090*/  LDCU.64 UR4, c[0x0][0x358] ;  /* 0x00006b00ff0477ac */ /* 0x000e6e0008000a00 */
[----:B------:R-:W2:Y:S08]  /*00a0*/  LDC.64 R4, c[0x0][0x388] ;  /* 0x0000e200ff047b82 */ /* 0x000eb00000000a00 */
[----:B------:R-:W3:Y:S01]  /*00b0*/  LDC.64 R6, c[0x0][0x390] ;  /* 0x0000e400ff067b82 */ /* 0x000ee20000000a00 */
[----:B0-----:R-:W-:-:S06]  /*00c0*/  IMAD.WIDE R2, R9, 0x4, R2 ;  /* 0x0000000409027825 */ /* 0x001fcc00078e0202 */
[----:B-1----:R-:W4:Y:S01]  /*00d0*/  LDG.E R2, desc[UR4][R2.64] ;  /* 0x0000000402027981 */ /* 0x002f22000c1e1900 */
[----:B--2---:R-:W-:-:S06]  /*00e0*/  IMAD.WIDE R4, R9, 0x4, R4 ;  /* 0x0000000409047825 */ /* 0x004fcc00078e0204 */
[----:B------:R-:W4:Y:S01]  /*00f0*/  LDG.E R5, desc[UR4][R4.64] ;  /* 0x0000000404057981 */ /* 0x000f22000c1e1900 */
[----:B---3--:R-:W-:-:S04]  /*0100*/  IMAD.WIDE R6, R9, 0x4, R6 ;  /* 0x0000000409067825 */ /* 0x008fc800078e0206 */
[----:B----4-:R-:W-:-:S05]  /*0110*/  FADD R9, R2, R5 ;  /* 0x0000000502097221 */ /* 0x010fca0000000000 */
[----:B------:R-:W-:Y:S01]  /*0120*/  STG.E desc[UR4][R6.64], R9 ;  /* 0x0000000906007986 */ /* 0x000fe2000c101904 */
[----:B------:R-:W-:Y:S05]  /*0130*/  EXIT ;  /* 0x000000000000794d */ /* 0x000fea0003800000 */
.L_x_0:
[----:B------:R-:W-:-:S00]  /*0140*/  BRA `(.L_x_0) ;  /* 0xfffffffc00fc7947 */ /* 0x000fc0000383ffff */
[----:B------:R-:W-:-:S00]  /*0150*/  NOP ;  /* 0x0000000000007918 */ /* 0x000fc00000000000 */
        /* <DEDUP_REMOVED lines=10> */
.L_x_4:


//--------------------- .text.incrementInt        --------------------------
	.section	.text.incrementInt,"ax",@progbits
	.align	128
        .global         incrementInt
        .type           incrementInt,@function
        .size           incrementInt,(.L_x_5 - incrementInt)
        .other          incrementInt,@"STO_CUDA_ENTRY STV_DEFAULT"
incrementInt:
.text.incrementInt:
[----:B------:R-:W0:Y:S08]  /*0000*/  LDC R1, c[0x0][0x37c] ;  /* 0x0000df00ff017b82 */ /* 0x000e300000000800 */
[----:B------:R-:W1:Y:S01]  /*0010*/  LDC.64 R2, c[0x0][0x380] ;  /* 0x0000e000ff027b82 */ /* 0x000e620000000a00 */
[----:B------:R-:W1:Y:S01]  /*0020*/  LDCU.64 UR36, c[0x0][0x358] ;  /* 0x00006b00ff2477ac */ /* 0x000e620008000a00 */
[----:B0-----:R-:W-:Y:S01]  /*0030*/  VIADD R1, R1, 0xfffffff8 ;  /* 0xfffffff801017836 */ /* 0x001fe20000000000 */
[----:B------:R-:W0:Y:S01]  /*0040*/  LDCU UR4, c[0x0][0x2f8] ;  /* 0x00005f00ff0477ac */ /* 0x000e220008000800 */
[----:B------:R-:W-:Y:S01]  /*0050*/  MOV R16, 0x8 ;  /* 0x0000000800107802 */ /* 0x000fe20000000f00 */
[----:B------:R-:W2:Y:S01]  /*0060*/  LDCU UR5, c[0x0][0x2fc] ;  /* 0x00005f80ff0577ac */ /* 0x000ea20008000800 */
[----:B------:R-:W3:Y:S01]  /*0070*/  LDCU.64 UR6, c[0x4][URZ] ;  /* 0x01000000ff0677ac */ /* 0x000ee20008000a00 */
[----:B-1----:R-:W4:Y:S01]  /*0080*/  LDG.E R2, desc[UR36][R2.64] ;  /* 0x0000002402027981 */ /* 0x002f22000c1e1900 */
[----:B------:R1:W1:Y:S01]  /*0090*/  LDC.64 R8, c[0x4][R16] ;  /* 0x0100000010087b82 */ /* 0x0002620000000a00 */
[----:B0-----:R-:W-:-:S04]  /*00a0*/  IADD3 R17, P0, PT, R1, UR4, RZ ;  /* 0x0000000401117c10 */ /* 0x001fc8000ff1e0ff */
[----:B------:R-:W-:Y:S01]  /*00b0*/  MOV R6, R17 ;  /* 0x0000001100067202 */ /* 0x000fe20000000f00 */
[----:B--2---:R-:W-:Y:S01]  /*00c0*/  IMAD.X R18, RZ, RZ, UR5, P0 ;  /* 0x00000005ff127e24 */ /* 0x004fe200080e06ff */
[----:B---3--:R-:W-:Y:S01]  /*00d0*/  MOV R4, UR6 ;  /* 0x0000000600047c02 */ /* 0x008fe20008000f00 */
[----:B------:R-:W-:Y:S02]  /*00e0*/  IMAD.U32 R5, RZ, RZ, UR7 ;  /* 0x00000007ff057e24 */ /* 0x000fe4000f8e00ff */
[----:B------:R-:W-:Y:S01]  /*00f0*/  IMAD.MOV.U32 R7, RZ, RZ, R18 ;  /* 0x000000ffff077224 */ /* 0x000fe200078e0012 */
[----:B-1--4-:R0:W-:Y:S06]  /*0100*/  STL [R1], R2 ;  /* 0x0000000201007387 */ /* 0x0121ec0000100800 */
[----:B------:R-:W-:-:S07]  /*0110*/  LEPC R20, `(.L_x_1) ;  /* 0x000000001014794e */ /* 0x000fce0000000000 */
[----:B0-----:R-:W-:Y:S05]  /*0120*/  CALL.ABS.NOINC R8 ;  /* 0x0000000008007343 */ /* 0x001fea0003c00000 */
.L_x_1:
[----:B------:R-:W0:Y:S01]  /*0130*/  LDC.64 R2, c[0x0][0x380] ;  /* 0x0000e000ff027b82 */ /* 0x000e220000000a00 */
[----:B------:R-:W1:Y:S01]  /*0140*/  LDCU.64 UR4, c[0x4][URZ] ;  /* 0x01000000ff0477ac */ /* 0x000e620008000a00 */
[----:B0-----:R-:W2:Y:S06]  /*0150*/  LDG.E R0, desc[UR36][R2.64] ;  /* 0x0000002402007981 */ /* 0x001eac000c1e1900 */
[----:B------:R0:W3:Y:S01]  /*0160*/  LDC.64 R8, c[0x4][R16] ;  /* 0x0100000010087b82 */ /* 0x0000e20000000a00 */
[----:B-1----:R-:W-:Y:S01]  /*0170*/  IMAD.U32 R4, RZ, RZ, UR4 ;  /* 0x00000004ff047e24 */ /* 0x002fe2000f8e00ff */
[----:B------:R-:W-:Y:S01]  /*0180*/  MOV R5, UR5 ;  /* 0x0000000500057c02 */ /* 0x000fe20008000f00 */
[----:B------:R-:W-:Y:S01]  /*0190*/  IMAD.MOV.U32 R6, RZ, RZ, R17 ;  /* 0x000000ffff067224 */ /* 0x000fe200078e0011 */
[----:B------:R-:W-:-:S02]  /*01a0*/  MOV R7, R18 ;  /* 0x0000001200077202 */ /* 0x000fc40000000f00 */
[----:B--2---:R-:W-:-:S05]  /*01b0*/  IADD3 R0, PT, PT, R0, 0x1, RZ ;  /* 0x0000000100007810 */ /* 0x004fca0007ffe0ff */
[----:B------:R0:W-:Y:S04]  /*01c0*/  STG.E desc[UR36][R2.64], R0 ;  /* 0x0000000002007986 */ /* 0x0001e8000c101924 */
[----:B---3--:R0:W-:Y:S02]  /*01d0*/  STL [R1], R0 ;  /* 0x0000000001007387 */ /* 0x0081e40000100800 */
[----:B------:R-:W-:-:S07]  /*01e0*/  LEPC R20, `(.L_x_2) ;  /* 0x000000001014794e */ /* 0x000fce0000000000 */
[----:B0-----:R-:W-:Y:S05]  /*01f0*/  CALL.ABS.NOINC R8 ;  /* 0x0000000008007343 */ /* 0x001fea0003c00000 */
.L_x_2:
[----:B------:R-:W-:Y:S05]  /*0200*/  EXIT ;  /* 0x000000000000794d */ /* 0x000fea0003800000 */
.L_x_3:
        /* <DEDUP_REMOVED lines=15> */
.L_x_5:


//--------------------- .nv.global.init           --------------------------
	.section	.nv.global.init,"aw",@progbits
.nv.global.init:
	.type		$str,@object
	.size		$str,(.L_0 - $str)
$str:
        /*0000*/ 	.byte	0x43, 0x61, 0x6c, 0x6c, 0x69, 0x6e, 0x67, 0x20, 0x47, 0x50, 0x55, 0x20, 0x25, 0x64, 0x2e, 0x0a
        /*0010*/ 	.byte	0x00
.L_0:


//--------------------- .nv.shared.reserved.0     --------------------------
	.section	.nv.shared.reserved.0,"aw",@nobits
	.weak		__nv_reservedSMEM_offset_0_alias
	.size		__nv_reservedSMEM_offset_0_alias, 0, 64
	.other		__nv_reservedSMEM_offset_0_alias,@"STO_CUDA_RESERVED_SHARED STV_DEFAULT"
__nv_reservedSMEM_offset_0_alias:
	.zero		0
	.zero		64


//--------------------- .nv.constant0.vectorAdd   --------------------------
	.section	.nv.constant0.vectorAdd,"a",@progbits
	.sectionflags	@""
	.align	4
.nv.constant0.vectorAdd:
	.zero		924


//--------------------- .nv.constant0.incrementInt --------------------------
	.section	.nv.constant0.incrementInt,"a",@progbits
	.sectionflags	@""
	.align	4
.nv.constant0.incrementInt:
	.zero		904


//--------------------- SYMBOLS --------------------------

	.type		.nv.reservedSmem.offset0,@object
	.size		.nv.reservedSmem.offset0,0x4
	.type		vprintf,@function
